	.headerflags	@"EF_CUDA_TEXMODE_UNIFIED EF_CUDA_64BIT_ADDRESS EF_CUDA_ACCELERATORS EF_CUDA_SM90 EF_CUDA_VIRTUAL_SM(EF_CUDA_SM90)"
	.elftype	@"ET_EXEC"


//--------------------- .nv.info                  --------------------------
	.section	.nv.info,"",@"SHT_CUDA_INFO"
	.align	4


	//----- nvinfo : EIATTR_REGCOUNT
	.align		4
        /*0000*/ 	.byte	0x04, 0x2f
        /*0002*/ 	.short	(.L_1 - .L_0)
	.align		4
.L_0:
        /*0004*/ 	.word	index@(triton_poi_fused_clone_5)
        /*0008*/ 	.word	0x00000010


	//----- nvinfo : EIATTR_MIN_STACK_SIZE
	.align		4
.L_1:
        /*000c*/ 	.byte	0x04, 0x12
        /*000e*/ 	.short	(.L_3 - .L_2)
	.align		4
.L_2:
        /*0010*/ 	.word	index@(triton_poi_fused_clone_5)
        /*0014*/ 	.word	0x00000000


	//----- nvinfo : EIATTR_FRAME_SIZE
	.align		4
.L_3:
        /*0018*/ 	.byte	0x04, 0x11
        /*001a*/ 	.short	(.L_5 - .L_4)
	.align		4
.L_4:
        /*001c*/ 	.word	index@(triton_poi_fused_clone_5)
        /*0020*/ 	.word	0x00000000


	//----- nvinfo : EIATTR_MIN_STACK_SIZE
	.align		4
.L_5:
        /*0024*/ 	.byte	0x04, 0x12
        /*0026*/ 	.short	(.L_7 - .L_6)
	.align		4
.L_6:
        /*0028*/ 	.word	index@(triton_poi_fused_clone_5)
        /*002c*/ 	.word	0x00000000
.L_7:


//--------------------- .nv.info.triton_poi_fused_clone_5 --------------------------
	.section	.nv.info.triton_poi_fused_clone_5,"",@"SHT_CUDA_INFO"
	.sectionflags	@""
	.align	4


	//----- nvinfo : EIATTR_CUDA_API_VERSION
	.align		4
        /*0000*/ 	.byte	0x04, 0x37
        /*0002*/ 	.short	(.L_9 - .L_8)
.L_8:
        /*0004*/ 	.word	0x0000007c


	//----- nvinfo : EIATTR_KPARAM_INFO
	.align		4
.L_9:
        /*0008*/ 	.byte	0x04, 0x17
        /*000a*/ 	.short	(.L_11 - .L_10)
.L_10:
        /*000c*/ 	.word	0x00000000
        /*0010*/ 	.short	0x0004
        /*0012*/ 	.short	0x001c
        /*0014*/ 	.byte	0x00, 0xf0, 0x11, 0x00


	//----- nvinfo : EIATTR_KPARAM_INFO
	.align		4
.L_11:
        /*0018*/ 	.byte	0x04, 0x17
        /*001a*/ 	.short	(.L_13 - .L_12)
.L_12:
        /*001c*/ 	.word	0x00000000
        /*0020*/ 	.short	0x0003
        /*0022*/ 	.short	0x0018
        /*0024*/ 	.byte	0x00, 0xf0, 0x11, 0x00


	//----- nvinfo : EIATTR_KPARAM_INFO
	.align		4
.L_13:
        /*0028*/ 	.byte	0x04, 0x17
        /*002a*/ 	.short	(.L_15 - .L_14)
.L_14:
        /*002c*/ 	.word	0x00000000
        /*0030*/ 	.short	0x0002
        /*0032*/ 	.short	0x0010
        /*0034*/ 	.byte	0x00, 0xf4, 0x21, 0x00


	//----- nvinfo : EIATTR_KPARAM_INFO
	.align		4
.L_15:
        /*0038*/ 	.byte	0x04, 0x17
        /*003a*/ 	.short	(.L_17 - .L_16)
.L_16:
        /*003c*/ 	.word	0x00000000
        /*0040*/ 	.short	0x0001
        /*0042*/ 	.short	0x0008
        /*0044*/ 	.byte	0x00, 0xf4, 0x21, 0x00


	//----- nvinfo : EIATTR_KPARAM_INFO
	.align		4
.L_17:
        /*0048*/ 	.byte	0x04, 0x17
        /*004a*/ 	.short	(.L_19 - .L_18)
.L_18:
        /*004c*/ 	.word	0x00000000
        /*0050*/ 	.short	0x0000
        /*0052*/ 	.short	0x0000
        /*0054*/ 	.byte	0x00, 0xf4, 0x21, 0x00


	//----- nvinfo : EIATTR_SPARSE_MMA_MASK
	.align		4
.L_19:
        /*0058*/ 	.byte	0x03, 0x50
        /*005a*/ 	.short	0x0000


	//----- nvinfo : EIATTR_MAXREG_COUNT
	.align		4
        /*005c*/ 	.byte	0x03, 0x1b
        /*005e*/ 	.short	0x00ff


	//----- nvinfo : EIATTR_EXIT_INSTR_OFFSETS
	.align		4
        /*0060*/ 	.byte	0x04, 0x1c
        /*0062*/ 	.short	(.L_21 - .L_20)


	//   ....[0]....
.L_20:
        /*0064*/ 	.word	0x00000330


	//   ....[1]....
        /*0068*/ 	.word	0x00000390


	//----- nvinfo : EIATTR_REQNTID
	.align		4
.L_21:
        /*006c*/ 	.byte	0x04, 0x10
        /*006e*/ 	.short	(.L_23 - .L_22)
.L_22:
        /*0070*/ 	.word	0x00000020
        /*0074*/ 	.word	0x00000001
        /*0078*/ 	.word	0x00000001


	//----- nvinfo : EIATTR_CBANK_PARAM_SIZE
	.align		4
.L_23:
        /*007c*/ 	.byte	0x03, 0x19
        /*007e*/ 	.short	0x0020


	//----- nvinfo : EIATTR_PARAM_CBANK
	.align		4
        /*0080*/ 	.byte	0x04, 0x0a
        /*0082*/ 	.short	(.L_25 - .L_24)
	.align		4
.L_24:
        /*0084*/ 	.word	index@(.nv.constant0.triton_poi_fused_clone_5)
        /*0088*/ 	.short	0x0210
        /*008a*/ 	.short	0x0020


	//----- nvinfo : EIATTR_SW_WAR
	.align		4
.L_25:
        /*008c*/ 	.byte	0x04, 0x36
        /*008e*/ 	.short	(.L_27 - .L_26)
.L_26:
        /*0090*/ 	.word	0x00000008
.L_27:


//--------------------- .nv.callgraph             --------------------------
	.section	.nv.callgraph,"",@"SHT_CUDA_CALLGRAPH"
	.align	4
	.sectionentsize	8
	.align		4
        /*0000*/ 	.word	0x00000000
	.align		4
        /*0004*/ 	.word	0xffffffff
	.align		4
        /*0008*/ 	.word	0x00000000
	.align		4
        /*000c*/ 	.word	0xfffffffe
	.align		4
        /*0010*/ 	.word	0x00000000
	.align		4
        /*0014*/ 	.word	0xfffffffd
	.align		4
        /*0018*/ 	.word	0x00000000
	.align		4
        /*001c*/ 	.word	0xfffffffc


//--------------------- .text.triton_poi_fused_clone_5 --------------------------
	.section	.text.triton_poi_fused_clone_5,"ax",@progbits
	.sectionflags	@"SHF_BARRIERS=1"
	.align	128
        .global         triton_poi_fused_clone_5
        .type           triton_poi_fused_clone_5,@function
        .size           triton_poi_fused_clone_5,(.L_x_1 - triton_poi_fused_clone_5)
        .other          triton_poi_fused_clone_5,@"STO_CUDA_ENTRY STV_DEFAULT"
triton_poi_fused_clone_5:
.text.triton_poi_fused_clone_5:
[----:B------:R-:W0:Y:S02]  /*0000*/  LDC R1, c[0x0][0x28] ;  /* 0x00000a00ff017b82 */ /* 0x000e240000000800 */
[----:B------:R-:W1:Y:S01]  /*0010*/  S2R R0, SR_CTAID.Y ;  /* 0x0000000000007919 */ /* 0x000e620000002600 */
[----:B------:R-:W2:Y:S01]  /*0020*/  LDC.64 R4, c[0x0][0x218] ;  /* 0x00008600ff047b82 */ /* 0x000ea20000000a00 */
[----:B------:R-:W-:Y:S01]  /*0030*/  ULDC.64 UR6, c[0x0][0x208] ;  /* 0x0000820000067ab9 */ /* 0x000fe20000000a00 */
[----:B------:R-:W3:Y:S01]  /*0040*/  S2R R13, SR_TID.X ;  /* 0x00000000000d7919 */ /* 0x000ee20000002100 */
[----:B------:R-:W4:Y:S05]  /*0050*/  S2R R8, SR_CTAID.X ;  /* 0x0000000000087919 */ /* 0x000f2a0000002500 */
[----:B------:R-:W5:Y:S01]  /*0060*/  LDC.64 R2, c[0x0][0x210] ;  /* 0x00008400ff027b82 */ /* 0x000f620000000a00 */
[----:B-1----:R-:W-:Y:S01]  /*0070*/  IMAD.SHL.U32 R0, R0, 0x8, RZ ;  /* 0x0000000800007824 */ /* 0x002fe200078e00ff */
[----:B---3--:R-:W-:-:S04]  /*0080*/  SHF.R.U32.HI R9, RZ, 0x3, R13 ;  /* 0x00000003ff097819 */ /* 0x008fc8000001160d */
[----:B------:R-:W-:Y:S01]  /*0090*/  LOP3.LUT R6, R0, 0x7, R13, 0xf8, !PT ;  /* 0x0000000700067812 */ /* 0x000fe200078ef80d */
[----:B----4-:R-:W-:Y:S01]  /*00a0*/  IMAD.SHL.U32 R8, R8, 0x4, RZ ;  /* 0x0000000408087824 */ /* 0x010fe200078e00ff */
[----:B------:R-:W-:Y:S02]  /*00b0*/  SGXT.U32 R9, R9, 0x2 ;  /* 0x000000020909781a */ /* 0x000fe40000000000 */
[----:B------:R-:W-:Y:S02]  /*00c0*/  SHF.R.S32.HI R7, RZ, 0x1f, R6 ;  /* 0x0000001fff077819 */ /* 0x000fe40000011406 */
[----:B------:R-:W-:Y:S02]  /*00d0*/  ISETP.GE.AND P1, PT, R6, 0x10, PT ;  /* 0x000000100600780c */ /* 0x000fe40003f26270 */
[----:B------:R-:W-:Y:S02]  /*00e0*/  LEA.HI R10, R7, R6, RZ, 0x2 ;  /* 0x00000006070a7211 */ /* 0x000fe400078f10ff */
[----:B------:R-:W-:-:S02]  /*00f0*/  LOP3.LUT R7, R8, R9, RZ, 0xfc, !PT ;  /* 0x0000000908077212 */ /* 0x000fc400078efcff */
[C---:B------:R-:W-:Y:S01]  /*0100*/  LOP3.LUT R11, R10.reuse, 0xfffffffc, RZ, 0xc0, !PT ;  /* 0xfffffffc0a0b7812 */ /* 0x040fe200078ec0ff */
[----:B------:R-:W-:Y:S01]  /*0110*/  IMAD.SHL.U32 R10, R10, 0x4, RZ ;  /* 0x000000040a0a7824 */ /* 0x000fe200078e00ff */
[----:B------:R-:W-:-:S03]  /*0120*/  ISETP.GE.AND P0, PT, R7, 0x4, PT ;  /* 0x000000040700780c */ /* 0x000fc60003f06270 */
[----:B------:R-:W-:Y:S01]  /*0130*/  IMAD.IADD R11, R6, 0x1, -R11 ;  /* 0x00000001060b7824 */ /* 0x000fe200078e0a0b */
[----:B------:R-:W-:Y:S02]  /*0140*/  LOP3.LUT R10, R10, 0xfffffff0, RZ, 0xc0, !PT ;  /* 0xfffffff00a0a7812 */ /* 0x000fe400078ec0ff */
[----:B------:R-:W-:Y:S01]  /*0150*/  ISETP.LT.AND P0, PT, R6, 0x10, !P0 ;  /* 0x000000100600780c */ /* 0x000fe20004701270 */
[----:B------:R-:W-:Y:S02]  /*0160*/  IMAD R7, R7, 0x4, R11 ;  /* 0x0000000407077824 */ /* 0x000fe400078e020b */
[----:B--2---:R-:W-:-:S04]  /*0170*/  IMAD.WIDE R4, R11, 0x4, R4 ;  /* 0x000000040b047825 */ /* 0x004fc800078e0204 */
[----:B------:R-:W-:Y:S02]  /*0180*/  IMAD.IADD R7, R7, 0x1, R10 ;  /* 0x0000000107077824 */ /* 0x000fe400078e020a */
[----:B------:R-:W-:Y:S02]  /*0190*/  IMAD.MOV.U32 R11, RZ, RZ, RZ ;  /* 0x000000ffff0b7224 */ /* 0x000fe400078e00ff */
[----:B------:R-:W-:Y:S02]  /*01a0*/  IMAD.MOV.U32 R6, RZ, RZ, RZ ;  /* 0x000000ffff067224 */ /* 0x000fe400078e00ff */
[----:B-----5:R-:W-:Y:S02]  /*01b0*/  IMAD.WIDE R2, R7, 0x4, R2 ;  /* 0x0000000407027825 */ /* 0x020fe400078e0202 */
[----:B------:R-:W2:Y:S04]  /*01c0*/  @!P1 LDG.E.EL R11, desc[UR6][R4.64] ;  /* 0x00000006040b9981 */ /* 0x000ea8000c2e1900 */
[----:B------:R1:W2:Y:S01]  /*01d0*/  @P0 LDG.E.EL R6, desc[UR6][R2.64] ;  /* 0x0000000602060981 */ /* 0x0002a2000c2e1900 */
[----:B------:R-:W3:Y:S01]  /*01e0*/  S2UR UR5, SR_CgaCtaId ;  /* 0x00000000000579c3 */ /* 0x000ee20000008800 */
[----:B------:R-:W-:Y:S01]  /*01f0*/  IMAD.SHL.U32 R7, R13, 0x4, RZ ;  /* 0x000000040d077824 */ /* 0x000fe200078e00ff */
[----:B------:R-:W-:Y:S01]  /*0200*/  UMOV UR4, 0x400 ;  /* 0x0000040000047882 */ /* 0x000fe20000000000 */
[----:B------:R-:W-:-:S02]  /*0210*/  SHF.R.U32.HI R12, RZ, 0x2, R13 ;  /* 0x00000002ff0c7819 */ /* 0x000fc4000001160d */
[----:B------:R-:W-:Y:S02]  /*0220*/  LOP3.LUT R8, R8, 0x3, R13, 0xf8, !PT ;  /* 0x0000000308087812 */ /* 0x000fe400078ef80d */
[----:B------:R-:W-:Y:S02]  /*0230*/  LOP3.LUT R10, R7, 0x1c, RZ, 0xc0, !PT ;  /* 0x0000001c070a7812 */ /* 0x000fe400078ec0ff */
[----:B------:R-:W-:Y:S02]  /*0240*/  SGXT.U32 R7, R12, 0x3 ;  /* 0x000000030c07781a */ /* 0x000fe40000000000 */
[----:B------:R-:W-:Y:S02]  /*0250*/  LOP3.LUT R9, R10, R9, RZ, 0xfc, !PT ;  /* 0x000000090a097212 */ /* 0x000fe400078efcff */
[----:B------:R-:W-:Y:S02]  /*0260*/  LOP3.LUT R7, R0, R7, RZ, 0xfc, !PT ;  /* 0x0000000700077212 */ /* 0x000fe400078efcff */
[----:B------:R-:W-:-:S02]  /*0270*/  ISETP.GE.AND P0, PT, R8, 0x4, PT ;  /* 0x000000040800780c */ /* 0x000fc40003f06270 */
[----:B-1----:R-:W-:Y:S02]  /*0280*/  LOP3.LUT R2, R13, 0x1c, RZ, 0xc0, !PT ;  /* 0x0000001c0d027812 */ /* 0x002fe400078ec0ff */
[----:B------:R-:W-:Y:S02]  /*0290*/  ISETP.LT.AND P0, PT, R7, 0x10, !P0 ;  /* 0x000000100700780c */ /* 0x000fe40004701270 */
[----:B------:R-:W-:Y:S01]  /*02a0*/  LOP3.LUT R0, R13, 0x1f, RZ, 0xc0, !PT ;  /* 0x0000001f0d007812 */ /* 0x000fe200078ec0ff */
[----:B---3--:R-:W-:-:S06]  /*02b0*/  UPRMT UR4, UR5, 0x654, UR4 ;  /* 0x0000065405047896 */ /* 0x008fcc0008000004 */
[----:B------:R-:W-:Y:S02]  /*02c0*/  VIADD R10, R10, UR4 ;  /* 0x000000040a0a7c36 */ /* 0x000fe40008000000 */
[----:B------:R-:W-:Y:S02]  /*02d0*/  VIADD R3, R2, UR4 ;  /* 0x0000000402037c36 */ /* 0x000fe40008000000 */
[----:B------:R-:W-:Y:S02]  /*02e0*/  IMAD R9, R9, 0x4, R10 ;  /* 0x0000000409097824 */ /* 0x000fe400078e020a */
[----:B------:R-:W-:Y:S02]  /*02f0*/  IMAD R0, R0, 0x4, R3 ;  /* 0x0000000400007824 */ /* 0x000fe400078e0203 */
[----:B--2---:R-:W-:-:S05]  /*0300*/  FADD R6, R11, R6 ;  /* 0x000000060b067221 */ /* 0x004fca0000000000 */
[----:B------:R1:W-:Y:S01]  /*0310*/  STS [R9], R6 ;  /* 0x0000000609007388 */ /* 0x0003e20000000800 */
[----:B------:R-:W-:Y:S06]  /*0320*/  BAR.SYNC.DEFER_BLOCKING 0x0 ;  /* 0x0000000000007b1d */ /* 0x000fec0000010000 */
[----:B-1----:R-:W-:Y:S05]  /*0330*/  @!P0 EXIT ;  /* 0x000000000000894d */ /* 0x002fea0003800000 */
[----:B------:R-:W0:Y:S01]  /*0340*/  LDS R5, [R0] ;  /* 0x0000000000057984 */ /* 0x000e220000000800 */
[----:B------:R-:W1:Y:S01]  /*0350*/  LDC.64 R2, c[0x0][0x220] ;  /* 0x00008800ff027b82 */ /* 0x000e620000000a00 */
[----:B------:R-:W-:-:S04]  /*0360*/  IMAD R7, R7, 0x4, R8 ;  /* 0x0000000407077824 */ /* 0x000fc800078e0208 */
[----:B-1----:R-:W-:-:S05]  /*0370*/  IMAD.WIDE R2, R7, 0x4, R2 ;  /* 0x0000000407027825 */ /* 0x002fca00078e0202 */
[----:B0-----:R-:W-:Y:S01]  /*0380*/  STG.E desc[UR6][R2.64], R5 ;  /* 0x0000000502007986 */ /* 0x001fe2000c101906 */
[----:B------:R-:W-:Y:S05]  /*0390*/  EXIT ;  /* 0x000000000000794d */ /* 0x000fea0003800000 */
.L_x_0:
[----:B------:R-:W-:-:S00]  /*03a0*/  BRA `(.L_x_0) ;  /* 0xfffffffc00fc7947 */ /* 0x000fc0000383ffff */
[----:B------:R-:W-:-:S00]  /*03b0*/  NOP ;  /* 0x0000000000007918 */ /* 0x000fc00000000000 */
        /* <DEDUP_REMOVED lines=12> */
.L_x_1:


//--------------------- .nv.shared.triton_poi_fused_clone_5 --------------------------
	.section	.nv.shared.triton_poi_fused_clone_5,"aw",@nobits
	.sectionflags	@""
	.align	16
	.zero		1024


//--------------------- .nv.constant0.triton_poi_fused_clone_5 --------------------------
	.section	.nv.constant0.triton_poi_fused_clone_5,"a",@progbits
	.sectionflags	@""
	.align	4
.nv.constant0.triton_poi_fused_clone_5:
	.zero		560
